	.headerflags	@"EF_CUDA_TEXMODE_UNIFIED EF_CUDA_64BIT_ADDRESS EF_CUDA_ACCELERATORS EF_CUDA_SM90 EF_CUDA_VIRTUAL_SM(EF_CUDA_SM90)"
	.elftype	@"ET_EXEC"


//--------------------- .nv.info                  --------------------------
	.section	.nv.info,"",@"SHT_CUDA_INFO"
	.align	4


	//----- nvinfo : EIATTR_REGCOUNT
	.align		4
        /*0000*/ 	.byte	0x04, 0x2f
        /*0002*/ 	.short	(.L_1 - .L_0)
	.align		4
.L_0:
        /*0004*/ 	.word	index@(triton_poi_fused__weight_norm_interface_convolution_6)
        /*0008*/ 	.word	0x00000016


	//----- nvinfo : EIATTR_MIN_STACK_SIZE
	.align		4
.L_1:
        /*000c*/ 	.byte	0x04, 0x12
        /*000e*/ 	.short	(.L_3 - .L_2)
	.align		4
.L_2:
        /*0010*/ 	.word	index@(triton_poi_fused__weight_norm_interface_convolution_6)
        /*0014*/ 	.word	0x00000000


	//----- nvinfo : EIATTR_FRAME_SIZE
	.align		4
.L_3:
        /*0018*/ 	.byte	0x04, 0x11
        /*001a*/ 	.short	(.L_5 - .L_4)
	.align		4
.L_4:
        /*001c*/ 	.word	index@(triton_poi_fused__weight_norm_interface_convolution_6)
        /*0020*/ 	.word	0x00000000


	//----- nvinfo : EIATTR_MIN_STACK_SIZE
	.align		4
.L_5:
        /*0024*/ 	.byte	0x04, 0x12
        /*0026*/ 	.short	(.L_7 - .L_6)
	.align		4
.L_6:
        /*0028*/ 	.word	index@(triton_poi_fused__weight_norm_interface_convolution_6)
        /*002c*/ 	.word	0x00000000
.L_7:


//--------------------- .nv.info.triton_poi_fused__weight_norm_interface_convolution_6 --------------------------
	.section	.nv.info.triton_poi_fused__weight_norm_interface_convolution_6,"",@"SHT_CUDA_INFO"
	.sectionflags	@""
	.align	4


	//----- nvinfo : EIATTR_CUDA_API_VERSION
	.align		4
        /*0000*/ 	.byte	0x04, 0x37
        /*0002*/ 	.short	(.L_9 - .L_8)
.L_8:
        /*0004*/ 	.word	0x0000007c


	//----- nvinfo : EIATTR_KPARAM_INFO
	.align		4
.L_9:
        /*0008*/ 	.byte	0x04, 0x17
        /*000a*/ 	.short	(.L_11 - .L_10)
.L_10:
        /*000c*/ 	.word	0x00000000
        /*0010*/ 	.short	0x0006
        /*0012*/ 	.short	0x002c
        /*0014*/ 	.byte	0x00, 0xf0, 0x11, 0x00


	//----- nvinfo : EIATTR_KPARAM_INFO
	.align		4
.L_11:
        /*0018*/ 	.byte	0x04, 0x17
        /*001a*/ 	.short	(.L_13 - .L_12)
.L_12:
        /*001c*/ 	.word	0x00000000
        /*0020*/ 	.short	0x0005
        /*0022*/ 	.short	0x0028
        /*0024*/ 	.byte	0x00, 0xf0, 0x11, 0x00


	//----- nvinfo : EIATTR_KPARAM_INFO
	.align		4
.L_13:
        /*0028*/ 	.byte	0x04, 0x17
        /*002a*/ 	.short	(.L_15 - .L_14)
.L_14:
        /*002c*/ 	.word	0x00000000
        /*0030*/ 	.short	0x0004
        /*0032*/ 	.short	0x0020
        /*0034*/ 	.byte	0x00, 0xf4, 0x21, 0x00


	//----- nvinfo : EIATTR_KPARAM_INFO
	.align		4
.L_15:
        /*0038*/ 	.byte	0x04, 0x17
        /*003a*/ 	.short	(.L_17 - .L_16)
.L_16:
        /*003c*/ 	.word	0x00000000
        /*0040*/ 	.short	0x0003
        /*0042*/ 	.short	0x0018
        /*0044*/ 	.byte	0x00, 0xf4, 0x21, 0x00


	//----- nvinfo : EIATTR_KPARAM_INFO
	.align		4
.L_17:
        /*0048*/ 	.byte	0x04, 0x17
        /*004a*/ 	.short	(.L_19 - .L_18)
.L_18:
        /*004c*/ 	.word	0x00000000
        /*0050*/ 	.short	0x0002
        /*0052*/ 	.short	0x0010
        /*0054*/ 	.byte	0x00, 0xf4, 0x21, 0x00


	//----- nvinfo : EIATTR_KPARAM_INFO
	.align		4
.L_19:
        /*0058*/ 	.byte	0x04, 0x17
        /*005a*/ 	.short	(.L_21 - .L_20)
.L_20:
        /*005c*/ 	.word	0x00000000
        /*0060*/ 	.short	0x0001
        /*0062*/ 	.short	0x0008
        /*0064*/ 	.byte	0x00, 0xf4, 0x21, 0x00


	//----- nvinfo : EIATTR_KPARAM_INFO
	.align		4
.L_21:
        /*0068*/ 	.byte	0x04, 0x17
        /*006a*/ 	.short	(.L_23 - .L_22)
.L_22:
        /*006c*/ 	.word	0x00000000
        /*0070*/ 	.short	0x0000
        /*0072*/ 	.short	0x0000
        /*0074*/ 	.byte	0x00, 0xf4, 0x21, 0x00


	//----- nvinfo : EIATTR_SPARSE_MMA_MASK
	.align		4
.L_23:
        /*0078*/ 	.byte	0x03, 0x50
        /*007a*/ 	.short	0x0000


	//----- nvinfo : EIATTR_MAXREG_COUNT
	.align		4
        /*007c*/ 	.byte	0x03, 0x1b
        /*007e*/ 	.short	0x00ff


	//----- nvinfo : EIATTR_EXIT_INSTR_OFFSETS
	.align		4
        /*0080*/ 	.byte	0x04, 0x1c
        /*0082*/ 	.short	(.L_25 - .L_24)


	//   ....[0]....
.L_24:
        /*0084*/ 	.word	0x00000600


	//   ....[1]....
        /*0088*/ 	.word	0x00000620


	//----- nvinfo : EIATTR_REQNTID
	.align		4
.L_25:
        /*008c*/ 	.byte	0x04, 0x10
        /*008e*/ 	.short	(.L_27 - .L_26)
.L_26:
        /*0090*/ 	.word	0x00000080
        /*0094*/ 	.word	0x00000001
        /*0098*/ 	.word	0x00000001


	//----- nvinfo : EIATTR_CBANK_PARAM_SIZE
	.align		4
.L_27:
        /*009c*/ 	.byte	0x03, 0x19
        /*009e*/ 	.short	0x0030


	//----- nvinfo : EIATTR_PARAM_CBANK
	.align		4
        /*00a0*/ 	.byte	0x04, 0x0a
        /*00a2*/ 	.short	(.L_29 - .L_28)
	.align		4
.L_28:
        /*00a4*/ 	.word	index@(.nv.constant0.triton_poi_fused__weight_norm_interface_convolution_6)
        /*00a8*/ 	.short	0x0210
        /*00aa*/ 	.short	0x0030


	//----- nvinfo : EIATTR_SW_WAR
	.align		4
.L_29:
        /*00ac*/ 	.byte	0x04, 0x36
        /*00ae*/ 	.short	(.L_31 - .L_30)
.L_30:
        /*00b0*/ 	.word	0x00000008
.L_31:


//--------------------- .nv.callgraph             --------------------------
	.section	.nv.callgraph,"",@"SHT_CUDA_CALLGRAPH"
	.align	4
	.sectionentsize	8
	.align		4
        /*0000*/ 	.word	0x00000000
	.align		4
        /*0004*/ 	.word	0xffffffff
	.align		4
        /*0008*/ 	.word	0x00000000
	.align		4
        /*000c*/ 	.word	0xfffffffe
	.align		4
        /*0010*/ 	.word	0x00000000
	.align		4
        /*0014*/ 	.word	0xfffffffd
	.align		4
        /*0018*/ 	.word	0x00000000
	.align		4
        /*001c*/ 	.word	0xfffffffc


//--------------------- .text.triton_poi_fused__weight_norm_interface_convolution_6 --------------------------
	.section	.text.triton_poi_fused__weight_norm_interface_convolution_6,"ax",@progbits
	.sectionflags	@"SHF_BARRIERS=1"
	.align	128
        .global         triton_poi_fused__weight_norm_interface_convolution_6
        .type           triton_poi_fused__weight_norm_interface_convolution_6,@function
        .size           triton_poi_fused__weight_norm_interface_convolution_6,(.L_x_1 - triton_poi_fused__weight_norm_interface_convolution_6)
        .other          triton_poi_fused__weight_norm_interface_convolution_6,@"STO_CUDA_ENTRY STV_DEFAULT"
triton_poi_fused__weight_norm_interface_convolution_6:
.text.triton_poi_fused__weight_norm_interface_convolution_6:
[----:B------:R-:W0:Y:S01]  /*0000*/  LDC R1, c[0x0][0x28] ;  /* 0x00000a00ff017b82 */ /* 0x000e220000000800 */
[----:B------:R-:W1:Y:S07]  /*0010*/  S2R R0, SR_CTAID.Y ;  /* 0x0000000000007919 */ /* 0x000e6e0000002600 */
[----:B------:R-:W2:Y:S01]  /*0020*/  LDC.64 R10, c[0x0][0x220] ;  /* 0x00008800ff0a7b82 */ /* 0x000ea20000000a00 */
[----:B------:R-:W3:Y:S01]  /*0030*/  S2R R2, SR_TID.X ;  /* 0x0000000000027919 */ /* 0x000ee20000002100 */
[----:B------:R-:W4:Y:S01]  /*0040*/  S2R R7, SR_CTAID.X ;  /* 0x0000000000077919 */ /* 0x000f220000002500 */
[----:B------:R-:W-:Y:S01]  /*0050*/  IMAD.MOV.U32 R6, RZ, RZ, RZ ;  /* 0x000000ffff067224 */ /* 0x000fe200078e00ff */
[----:B------:R-:W-:Y:S01]  /*0060*/  ULDC.64 UR6, c[0x0][0x208] ;  /* 0x0000820000067ab9 */ /* 0x000fe20000000a00 */
[----:B------:R-:W-:-:S03]  /*0070*/  IMAD.MOV.U32 R14, RZ, RZ, RZ ;  /* 0x000000ffff0e7224 */ /* 0x000fc600078e00ff */
[----:B------:R-:W5:Y:S01]  /*0080*/  LDC.64 R8, c[0x0][0x218] ;  /* 0x00008600ff087b82 */ /* 0x000f620000000a00 */
[----:B-1----:R-:W-:Y:S02]  /*0090*/  IMAD.SHL.U32 R0, R0, 0x8, RZ ;  /* 0x0000000800007824 */ /* 0x002fe400078e00ff */
[----:B---3--:R-:W-:-:S05]  /*00a0*/  IMAD.SHL.U32 R3, R2, 0x2, RZ ;  /* 0x0000000202037824 */ /* 0x008fca00078e00ff */
[----:B------:R-:W-:-:S04]  /*00b0*/  LOP3.LUT R3, R0, 0x6, R3, 0xf8, !PT ;  /* 0x0000000600037812 */ /* 0x000fc800078ef803 */
[C---:B------:R-:W-:Y:S01]  /*00c0*/  ISETP.GE.AND P1, PT, R3.reuse, 0x60, PT ;  /* 0x000000600300780c */ /* 0x040fe20003f26270 */
[----:B------:R-:W-:-:S05]  /*00d0*/  IMAD.HI R4, R3, 0x2aaaaaab, RZ ;  /* 0x2aaaaaab03047827 */ /* 0x000fca00078e02ff */
[----:B------:R-:W-:Y:S02]  /*00e0*/  LEA.HI R15, R4, R4, RZ, 0x1 ;  /* 0x00000004040f7211 */ /* 0x000fe400078f08ff */
[----:B------:R-:W-:Y:S01]  /*00f0*/  SHF.R.U32.HI R16, RZ, 0x2, R2 ;  /* 0x00000002ff107819 */ /* 0x000fe20000011602 */
[----:B------:R-:W1:Y:S02]  /*0100*/  LDC.64 R4, c[0x0][0x210] ;  /* 0x00008400ff047b82 */ /* 0x000e640000000a00 */
[----:B--2---:R-:W-:-:S05]  /*0110*/  IMAD.WIDE R10, R15, 0x4, R10 ;  /* 0x000000040f0a7825 */ /* 0x004fca00078e020a */
[----:B------:R-:W2:Y:S04]  /*0120*/  @!P1 LDG.E.EL R6, desc[UR6][R10.64] ;  /* 0x000000060a069981 */ /* 0x000ea8000c2e1900 */
[----:B------:R3:W2:Y:S01]  /*0130*/  @!P1 LDG.E.EL R14, desc[UR6][R10.64] ;  /* 0x000000060a0e9981 */ /* 0x0006a2000c2e1900 */
[----:B----4-:R-:W-:Y:S02]  /*0140*/  SHF.L.U32 R7, R7, 0x5, RZ ;  /* 0x0000000507077819 */ /* 0x010fe400000006ff */
[----:B------:R-:W-:Y:S01]  /*0150*/  SGXT.U32 R16, R16, 0x5 ;  /* 0x000000051010781a */ /* 0x000fe20000000000 */
[----:B------:R-:W-:-:S03]  /*0160*/  IMAD R18, R15, -0x6, R3 ;  /* 0xfffffffa0f127824 */ /* 0x000fc600078e0203 */
[----:B------:R-:W-:Y:S01]  /*0170*/  LOP3.LUT R13, R7, R16, RZ, 0xfc, !PT ;  /* 0x00000010070d7212 */ /* 0x000fe200078efcff */
[----:B-----5:R-:W-:-:S03]  /*0180*/  IMAD.WIDE R8, R15, 0x4, R8 ;  /* 0x000000040f087825 */ /* 0x020fc600078e0208 */
[C---:B------:R-:W-:Y:S01]  /*0190*/  ISETP.GE.AND P0, PT, R13.reuse, 0x19, PT ;  /* 0x000000190d00780c */ /* 0x040fe20003f06270 */
[----:B------:R-:W-:Y:S01]  /*01a0*/  IMAD R18, R13, 0x6, R18 ;  /* 0x000000060d127824 */ /* 0x000fe200078e0212 */
[----:B------:R-:W-:Y:S02]  /*01b0*/  CS2R R12, SRZ ;  /* 0x00000000000c7805 */ /* 0x000fe4000001ff00 */
[----:B------:R-:W-:Y:S01]  /*01c0*/  ISETP.LT.AND P0, PT, R3, 0x60, !P0 ;  /* 0x000000600300780c */ /* 0x000fe20004701270 */
[----:B------:R-:W-:-:S03]  /*01d0*/  IMAD R3, R15, 0x96, R18 ;  /* 0x000000960f037824 */ /* 0x000fc600078e0212 */
[----:B------:R-:W4:Y:S04]  /*01e0*/  @!P1 LDG.E.EL R12, desc[UR6][R8.64] ;  /* 0x00000006080c9981 */ /* 0x000f28000c2e1900 */
[----:B------:R5:W4:Y:S01]  /*01f0*/  @!P1 LDG.E.EL R13, desc[UR6][R8.64] ;  /* 0x00000006080d9981 */ /* 0x000b22000c2e1900 */
[----:B---3--:R-:W-:Y:S01]  /*0200*/  CS2R R10, SRZ ;  /* 0x00000000000a7805 */ /* 0x008fe2000001ff00 */
[----:B-1----:R-:W-:-:S05]  /*0210*/  IMAD.WIDE R4, R3, 0x4, R4 ;  /* 0x0000000403047825 */ /* 0x002fca00078e0204 */
[----:B------:R1:W3:Y:S01]  /*0220*/  @P0 LDG.E.EL.64 R10, desc[UR6][R4.64] ;  /* 0x00000006040a0981 */ /* 0x0002e2000c2e1b00 */
[----:B------:R-:W1:Y:S01]  /*0230*/  S2UR UR5, SR_CgaCtaId ;  /* 0x00000000000579c3 */ /* 0x000e620000008800 */
[----:B-----5:R-:W-:Y:S01]  /*0240*/  IMAD.SHL.U32 R8, R2, 0x40, RZ ;  /* 0x0000004002087824 */ /* 0x020fe200078e00ff */
[----:B------:R-:W-:-:S04]  /*0250*/  UMOV UR4, 0x400 ;  /* 0x0000040000047882 */ /* 0x000fc80000000000 */
[----:B------:R-:W-:-:S04]  /*0260*/  LOP3.LUT R9, R8, 0xc0, RZ, 0xc0, !PT ;  /* 0x000000c008097812 */ /* 0x000fc800078ec0ff */
[C---:B-1----:R-:W-:Y:S02]  /*0270*/  LOP3.LUT R4, R9.reuse, 0x20, RZ, 0xfc, !PT ;  /* 0x0000002009047812 */ /* 0x042fe400078efcff */
[----:B------:R-:W-:Y:S01]  /*0280*/  LOP3.LUT R16, R9, R16, RZ, 0xfc, !PT ;  /* 0x0000001009107212 */ /* 0x000fe200078efcff */
[----:B0-----:R-:W-:-:S06]  /*0290*/  UPRMT UR4, UR5, 0x654, UR4 ;  /* 0x0000065405047896 */ /* 0x001fcc0008000004 */
[----:B------:R-:W-:Y:S02]  /*02a0*/  LEA.HI R9, R9, UR4, RZ, 0x1d ;  /* 0x0000000409097c11 */ /* 0x000fe4000f8fe8ff */
[----:B------:R-:W-:-:S03]  /*02b0*/  LEA.HI R17, R4, UR4, RZ, 0x1d ;  /* 0x0000000404117c11 */ /* 0x000fc6000f8fe8ff */
[C---:B------:R-:W-:Y:S02]  /*02c0*/  IMAD R15, R16.reuse, 0x4, R9 ;  /* 0x00000004100f7824 */ /* 0x040fe400078e0209 */
[----:B------:R-:W-:Y:S01]  /*02d0*/  IMAD R16, R16, 0x4, R17 ;  /* 0x0000000410107824 */ /* 0x000fe200078e0211 */
[----:B------:R-:W-:-:S04]  /*02e0*/  LOP3.LUT R4, R2, 0x7f, RZ, 0xc0, !PT ;  /* 0x0000007f02047812 */ /* 0x000fc800078ec0ff */
[----:B------:R-:W-:Y:S02]  /*02f0*/  LOP3.LUT R9, R4, 0x80, RZ, 0xfc, !PT ;  /* 0x0000008004097812 */ /* 0x000fe400078efcff */
[----:B------:R-:W-:Y:S02]  /*0300*/  SHF.R.U32.HI R8, RZ, 0x3, R2 ;  /* 0x00000003ff087819 */ /* 0x000fe40000011602 */
[----:B------:R-:W-:Y:S02]  /*0310*/  SHF.R.U32.HI R9, RZ, 0x3, R9 ;  /* 0x00000003ff097819 */ /* 0x000fe40000011609 */
[----:B------:R-:W-:Y:S02]  /*0320*/  LOP3.LUT R8, R8, 0xc, RZ, 0xc0, !PT ;  /* 0x0000000c08087812 */ /* 0x000fe400078ec0ff */
[----:B------:R-:W-:-:S05]  /*0330*/  LOP3.LUT R9, R9, 0x1c, RZ, 0xc0, !PT ;  /* 0x0000001c09097812 */ /* 0x000fca00078ec0ff */
[----:B------:R-:W-:Y:S01]  /*0340*/  VIADD R9, R9, UR4 ;  /* 0x0000000409097c36 */ /* 0x000fe20008000000 */
[----:B--2---:R-:W-:Y:S02]  /*0350*/  FSETP.GT.AND P2, PT, |R6|, 8.50705917302346158658e+37, PT ;  /* 0x7e8000000600780b */ /* 0x004fe40003f44200 */
[----:B------:R-:W-:Y:S02]  /*0360*/  FSETP.GT.AND P1, PT, |R14|, 8.50705917302346158658e+37, PT ;  /* 0x7e8000000e00780b */ /* 0x000fe40003f24200 */
[----:B------:R-:W-:Y:S02]  /*0370*/  FSETP.GEU.AND P4, PT, |R6|, 1.175494350822287508e-38, PT ;  /* 0x008000000600780b */ /* 0x000fe40003f8e200 */
[----:B------:R-:W-:-:S07]  /*0380*/  FSETP.GEU.AND P3, PT, |R14|, 1.175494350822287508e-38, PT ;  /* 0x008000000e00780b */ /* 0x000fce0003f6e200 */
[----:B------:R-:W-:Y:S02]  /*0390*/  @P2 FMUL R6, R6, 0.25 ;  /* 0x3e80000006062820 */ /* 0x000fe40000400000 */
[----:B------:R-:W-:Y:S02]  /*03a0*/  @P1 FMUL R14, R14, 0.25 ;  /* 0x3e8000000e0e1820 */ /* 0x000fe40000400000 */
[----:B------:R-:W-:Y:S02]  /*03b0*/  @!P4 FMUL R6, R6, 16777216 ;  /* 0x4b8000000606c820 */ /* 0x000fe40000400000 */
[----:B------:R-:W-:-:S04]  /*03c0*/  @!P3 FMUL R14, R14, 16777216 ;  /* 0x4b8000000e0eb820 */ /* 0x000fc80000400000 */
[----:B------:R-:W0:Y:S01]  /*03d0*/  MUFU.RCP R5, R14 ;  /* 0x0000000e00057308 */ /* 0x000e220000001000 */
[----:B----4-:R-:W-:-:S07]  /*03e0*/  @P1 FMUL R12, R12, 0.25 ;  /* 0x3e8000000c0c1820 */ /* 0x010fce0000400000 */
[----:B------:R-:W1:Y:S01]  /*03f0*/  MUFU.RCP R6, R6 ;  /* 0x0000000600067308 */ /* 0x000e620000001000 */
[----:B------:R-:W-:Y:S01]  /*0400*/  @P2 FMUL R13, R13, 0.25 ;  /* 0x3e8000000d0d2820 */ /* 0x000fe20000400000 */
[----:B------:R-:W-:-:S03]  /*0410*/  @!P3 FMUL R12, R12, 16777216 ;  /* 0x4b8000000c0cb820 */ /* 0x000fc60000400000 */
[----:B------:R-:W-:Y:S01]  /*0420*/  @!P4 FMUL R13, R13, 16777216 ;  /* 0x4b8000000d0dc820 */ /* 0x000fe20000400000 */
[----:B0-----:R-:W-:-:S04]  /*0430*/  FMUL R5, R5, R12 ;  /* 0x0000000c05057220 */ /* 0x001fc80000400000 */
[----:B---3--:R-:W-:Y:S01]  /*0440*/  FMUL R10, R5, R10 ;  /* 0x0000000a050a7220 */ /* 0x008fe20000400000 */
[----:B-1----:R-:W-:-:S04]  /*0450*/  FMUL R6, R6, R13 ;  /* 0x0000000d06067220 */ /* 0x002fc80000400000 */
[----:B------:R-:W-:Y:S01]  /*0460*/  FMUL R11, R6, R11 ;  /* 0x0000000b060b7220 */ /* 0x000fe20000400000 */
[----:B------:R-:W-:Y:S04]  /*0470*/  STS [R15], R10 ;  /* 0x0000000a0f007388 */ /* 0x000fe80000000800 */
[----:B------:R-:W-:Y:S01]  /*0480*/  STS [R16+0x80], R11 ;  /* 0x0000800b10007388 */ /* 0x000fe20000000800 */
[----:B------:R-:W-:Y:S02]  /*0490*/  IADD3 R5, R8, UR4, RZ ;  /* 0x0000000408057c10 */ /* 0x000fe4000fffe0ff */
[C---:B------:R-:W-:Y:S01]  /*04a0*/  LEA R12, R4.reuse, R9, 0x2 ;  /* 0x00000009040c7211 */ /* 0x040fe200078e10ff */
[----:B------:R-:W-:Y:S02]  /*04b0*/  BAR.SYNC.DEFER_BLOCKING 0x0 ;  /* 0x0000000000007b1d */ /* 0x000fe40000010000 */
[----:B------:R-:W-:Y:S01]  /*04c0*/  IMAD R6, R4, 0x4, R5 ;  /* 0x0000000404067824 */ /* 0x000fe200078e0205 */
[----:B------:R-:W-:-:S05]  /*04d0*/  SHF.R.U32.HI R13, RZ, 0x5, R2 ;  /* 0x00000005ff0d7819 */ /* 0x000fca0000011602 */
[----:B------:R-:W0:Y:S01]  /*04e0*/  LDC.64 R8, c[0x0][0x228] ;  /* 0x00008a00ff087b82 */ /* 0x000e220000000a00 */
[----:B------:R-:W-:-:S07]  /*04f0*/  SGXT.U32 R13, R13, 0x2 ;  /* 0x000000020d0d781a */ /* 0x000fce0000000000 */
[----:B------:R-:W1:Y:S01]  /*0500*/  LDC.64 R4, c[0x0][0x230] ;  /* 0x00008c00ff047b82 */ /* 0x000e620000000a00 */
[----:B------:R0:W2:Y:S04]  /*0510*/  LDS R17, [R6] ;  /* 0x0000000006117984 */ /* 0x0000a80000000800 */
[----:B------:R-:W3:Y:S01]  /*0520*/  LDS R19, [R12+0x200] ;  /* 0x000200000c137984 */ /* 0x000ee20000000800 */
[----:B------:R-:W-:Y:S02]  /*0530*/  LOP3.LUT R2, R7, 0x1f, R2, 0xf8, !PT ;  /* 0x0000001f07027812 */ /* 0x000fe400078ef802 */
[----:B------:R-:W-:Y:S02]  /*0540*/  LOP3.LUT R13, R0, R13, RZ, 0xfc, !PT ;  /* 0x0000000d000d7212 */ /* 0x000fe400078efcff */
[----:B------:R-:W-:-:S02]  /*0550*/  ISETP.GE.AND P1, PT, R2, 0x19, PT ;  /* 0x000000190200780c */ /* 0x000fc40003f26270 */
[C---:B------:R-:W-:Y:S01]  /*0560*/  LOP3.LUT R0, R13.reuse, 0x4, RZ, 0xfc, !PT ;  /* 0x000000040d007812 */ /* 0x040fe200078efcff */
[C---:B------:R-:W-:Y:S01]  /*0570*/  IMAD R7, R13.reuse, 0x19, R2 ;  /* 0x000000190d077824 */ /* 0x040fe200078e0202 */
[----:B------:R-:W-:Y:S02]  /*0580*/  ISETP.LT.AND P2, PT, R13, 0x60, !P1 ;  /* 0x000000600d00780c */ /* 0x000fe40004f41270 */
[----:B------:R-:W-:Y:S01]  /*0590*/  ISETP.LT.AND P1, PT, R0, 0x60, !P1 ;  /* 0x000000600000780c */ /* 0x000fe20004f21270 */
[C---:B------:R-:W-:Y:S02]  /*05a0*/  VIADD R13, R7.reuse, 0x64 ;  /* 0x00000064070d7836 */ /* 0x040fe40000000000 */
[----:B0-----:R-:W-:-:S04]  /*05b0*/  IMAD.WIDE R6, R7, 0x4, R8 ;  /* 0x0000000407067825 */ /* 0x001fc800078e0208 */
[----:B------:R-:W-:-:S04]  /*05c0*/  IMAD.WIDE R8, R13, 0x4, R8 ;  /* 0x000000040d087825 */ /* 0x000fc800078e0208 */
[----:B-1----:R-:W-:Y:S01]  /*05d0*/  IMAD.WIDE R4, R3, 0x4, R4 ;  /* 0x0000000403047825 */ /* 0x002fe200078e0204 */
[----:B--2---:R0:W-:Y:S04]  /*05e0*/  @P2 STG.E desc[UR6][R6.64], R17 ;  /* 0x0000001106002986 */ /* 0x0041e8000c101906 */
[----:B---3--:R0:W-:Y:S02]  /*05f0*/  @P1 STG.E desc[UR6][R8.64], R19 ;  /* 0x0000001308001986 */ /* 0x0081e4000c101906 */
[----:B0-----:R-:W-:Y:S05]  /*0600*/  @!P0 EXIT ;  /* 0x000000000000894d */ /* 0x001fea0003800000 */
[----:B------:R-:W-:Y:S01]  /*0610*/  STG.E.64 desc[UR6][R4.64], R10 ;  /* 0x0000000a04007986 */ /* 0x000fe2000c101b06 */
[----:B------:R-:W-:Y:S05]  /*0620*/  EXIT ;  /* 0x000000000000794d */ /* 0x000fea0003800000 */
.L_x_0:
[----:B------:R-:W-:-:S00]  /*0630*/  BRA `(.L_x_0) ;  /* 0xfffffffc00fc7947 */ /* 0x000fc0000383ffff */
[----:B------:R-:W-:-:S00]  /*0640*/  NOP ;  /* 0x0000000000007918 */ /* 0x000fc00000000000 */
        /* <DEDUP_REMOVED lines=11> */
.L_x_1:


//--------------------- .nv.shared.triton_poi_fused__weight_norm_interface_convolution_6 --------------------------
	.section	.nv.shared.triton_poi_fused__weight_norm_interface_convolution_6,"aw",@nobits
	.sectionflags	@""
	.align	16
	.zero		1024


//--------------------- .nv.constant0.triton_poi_fused__weight_norm_interface_convolution_6 --------------------------
	.section	.nv.constant0.triton_poi_fused__weight_norm_interface_convolution_6,"a",@progbits
	.sectionflags	@""
	.align	4
.nv.constant0.triton_poi_fused__weight_norm_interface_convolution_6:
	.zero		576
